//
// Generated by NVIDIA NVVM Compiler
//
// Compiler Build ID: CL-36424714
// Cuda compilation tools, release 13.0, V13.0.88
// Based on NVVM 20.0.0
//

.version 9.0
.target sm_100
.address_size 64

	// .globl	_Z5calcCPiS_S_i

.visible .entry _Z5calcCPiS_S_i(
	.param .u64 .ptr .align 1 _Z5calcCPiS_S_i_param_0,
	.param .u64 .ptr .align 1 _Z5calcCPiS_S_i_param_1,
	.param .u64 .ptr .align 1 _Z5calcCPiS_S_i_param_2,
	.param .u32 _Z5calcCPiS_S_i_param_3
)
{
	.reg .pred 	%p<10>;
	.reg .b32 	%r<130>;
	.reg .b64 	%rd<54>;

	ld.param.u64 	%rd7, [_Z5calcCPiS_S_i_param_0];
	ld.param.u64 	%rd8, [_Z5calcCPiS_S_i_param_1];
	ld.param.u64 	%rd9, [_Z5calcCPiS_S_i_param_2];
	ld.param.u32 	%r49, [_Z5calcCPiS_S_i_param_3];
	cvta.to.global.u64 	%rd1, %rd8;
	cvta.to.global.u64 	%rd2, %rd7;
	cvta.to.global.u64 	%rd10, %rd9;
	mov.u32 	%r50, %ctaid.x;
	mov.u32 	%r51, %ntid.x;
	mov.u32 	%r52, %tid.x;
	mad.lo.s32 	%r53, %r50, %r51, %r52;
	mov.u32 	%r1, %ctaid.y;
	mov.u32 	%r2, %ntid.y;
	mul.lo.s32 	%r3, %r1, %r2;
	mov.u32 	%r4, %tid.y;
	add.s32 	%r5, %r3, %r4;
	mul.lo.s32 	%r6, %r49, %r53;
	add.s32 	%r54, %r6, %r5;
	mul.wide.s32 	%rd11, %r54, 4;
	add.s64 	%rd3, %rd10, %rd11;
	mov.b32 	%r55, 0;
	st.global.u32 	[%rd3], %r55;
	setp.lt.s32 	%p1, %r49, 1;
	@%p1 bra 	$L__BB0_12;
	and.b32  	%r7, %r49, 7;
	setp.lt.u32 	%p2, %r49, 8;
	mov.b32 	%r124, 0;
	mov.u32 	%r127, %r124;
	@%p2 bra 	$L__BB0_4;
	and.b32  	%r127, %r49, 2147483640;
	neg.s32 	%r122, %r127;
	add.s32 	%r58, %r4, %r49;
	add.s32 	%r121, %r58, %r3;
	shl.b32 	%r11, %r49, 3;
	shl.b32 	%r59, %r49, 1;
	add.s32 	%r120, %r5, %r59;
	mad.lo.s32 	%r119, %r49, 3, %r5;
	shl.b32 	%r60, %r49, 2;
	add.s32 	%r118, %r5, %r60;
	mad.lo.s32 	%r117, %r49, 5, %r5;
	mad.lo.s32 	%r116, %r49, 6, %r5;
	mad.lo.s32 	%r115, %r49, 7, %r5;
	mul.wide.u32 	%rd12, %r2, %r1;
	cvt.u64.u32 	%rd13, %r4;
	add.s64 	%rd14, %rd12, %rd13;
	shl.b64 	%rd15, %rd14, 2;
	add.s64 	%rd53, %rd1, %rd15;
	mov.b32 	%r124, 0;
	mul.wide.u32 	%rd32, %r11, 4;
	mov.u32 	%r114, %r6;
$L__BB0_3:
	.pragma "nounroll";
	mul.wide.s32 	%rd16, %r114, 4;
	add.s64 	%rd17, %rd2, %rd16;
	ld.global.u32 	%r61, [%rd17];
	ld.global.u32 	%r62, [%rd53];
	mad.lo.s32 	%r63, %r62, %r61, %r124;
	st.global.u32 	[%rd3], %r63;
	ld.global.u32 	%r64, [%rd17+4];
	mul.wide.u32 	%rd18, %r121, 4;
	add.s64 	%rd19, %rd1, %rd18;
	ld.global.u32 	%r65, [%rd19];
	mad.lo.s32 	%r66, %r65, %r64, %r63;
	st.global.u32 	[%rd3], %r66;
	ld.global.u32 	%r67, [%rd17+8];
	mul.wide.u32 	%rd20, %r120, 4;
	add.s64 	%rd21, %rd1, %rd20;
	ld.global.u32 	%r68, [%rd21];
	mad.lo.s32 	%r69, %r68, %r67, %r66;
	st.global.u32 	[%rd3], %r69;
	ld.global.u32 	%r70, [%rd17+12];
	mul.wide.u32 	%rd22, %r119, 4;
	add.s64 	%rd23, %rd1, %rd22;
	ld.global.u32 	%r71, [%rd23];
	mad.lo.s32 	%r72, %r71, %r70, %r69;
	st.global.u32 	[%rd3], %r72;
	ld.global.u32 	%r73, [%rd17+16];
	mul.wide.u32 	%rd24, %r118, 4;
	add.s64 	%rd25, %rd1, %rd24;
	ld.global.u32 	%r74, [%rd25];
	mad.lo.s32 	%r75, %r74, %r73, %r72;
	st.global.u32 	[%rd3], %r75;
	ld.global.u32 	%r76, [%rd17+20];
	mul.wide.u32 	%rd26, %r117, 4;
	add.s64 	%rd27, %rd1, %rd26;
	ld.global.u32 	%r77, [%rd27];
	mad.lo.s32 	%r78, %r77, %r76, %r75;
	st.global.u32 	[%rd3], %r78;
	ld.global.u32 	%r79, [%rd17+24];
	mul.wide.u32 	%rd28, %r116, 4;
	add.s64 	%rd29, %rd1, %rd28;
	ld.global.u32 	%r80, [%rd29];
	mad.lo.s32 	%r81, %r80, %r79, %r78;
	st.global.u32 	[%rd3], %r81;
	ld.global.u32 	%r82, [%rd17+28];
	mul.wide.u32 	%rd30, %r115, 4;
	add.s64 	%rd31, %rd1, %rd30;
	ld.global.u32 	%r83, [%rd31];
	mad.lo.s32 	%r124, %r83, %r82, %r81;
	st.global.u32 	[%rd3], %r124;
	add.s32 	%r122, %r122, 8;
	add.s32 	%r121, %r121, %r11;
	add.s32 	%r120, %r120, %r11;
	add.s32 	%r119, %r119, %r11;
	add.s32 	%r118, %r118, %r11;
	add.s32 	%r117, %r117, %r11;
	add.s32 	%r116, %r116, %r11;
	add.s32 	%r115, %r115, %r11;
	add.s64 	%rd53, %rd53, %rd32;
	add.s32 	%r114, %r114, 8;
	setp.ne.s32 	%p3, %r122, 0;
	@%p3 bra 	$L__BB0_3;
$L__BB0_4:
	setp.eq.s32 	%p4, %r7, 0;
	@%p4 bra 	$L__BB0_12;
	and.b32  	%r40, %r49, 3;
	setp.lt.u32 	%p5, %r7, 4;
	@%p5 bra 	$L__BB0_7;
	add.s32 	%r84, %r127, %r6;
	mul.wide.s32 	%rd33, %r84, 4;
	add.s64 	%rd34, %rd2, %rd33;
	ld.global.u32 	%r85, [%rd34];
	mad.lo.s32 	%r86, %r127, %r49, %r5;
	mul.wide.u32 	%rd35, %r86, 4;
	add.s64 	%rd36, %rd1, %rd35;
	ld.global.u32 	%r87, [%rd36];
	mad.lo.s32 	%r88, %r87, %r85, %r124;
	st.global.u32 	[%rd3], %r88;
	ld.global.u32 	%r89, [%rd34+4];
	add.s32 	%r90, %r86, %r49;
	mul.wide.u32 	%rd37, %r90, 4;
	add.s64 	%rd38, %rd1, %rd37;
	ld.global.u32 	%r91, [%rd38];
	mad.lo.s32 	%r92, %r91, %r89, %r88;
	st.global.u32 	[%rd3], %r92;
	ld.global.u32 	%r93, [%rd34+8];
	add.s32 	%r94, %r90, %r49;
	mul.wide.u32 	%rd39, %r94, 4;
	add.s64 	%rd40, %rd1, %rd39;
	ld.global.u32 	%r95, [%rd40];
	mad.lo.s32 	%r96, %r95, %r93, %r92;
	st.global.u32 	[%rd3], %r96;
	ld.global.u32 	%r97, [%rd34+12];
	add.s32 	%r98, %r94, %r49;
	mul.wide.u32 	%rd41, %r98, 4;
	add.s64 	%rd42, %rd1, %rd41;
	ld.global.u32 	%r99, [%rd42];
	mad.lo.s32 	%r124, %r99, %r97, %r96;
	st.global.u32 	[%rd3], %r124;
	add.s32 	%r127, %r127, 4;
$L__BB0_7:
	setp.eq.s32 	%p6, %r40, 0;
	@%p6 bra 	$L__BB0_12;
	setp.eq.s32 	%p7, %r40, 1;
	@%p7 bra 	$L__BB0_10;
	add.s32 	%r100, %r127, %r6;
	mul.wide.s32 	%rd43, %r100, 4;
	add.s64 	%rd44, %rd2, %rd43;
	ld.global.u32 	%r101, [%rd44];
	mad.lo.s32 	%r102, %r127, %r49, %r5;
	mul.wide.u32 	%rd45, %r102, 4;
	add.s64 	%rd46, %rd1, %rd45;
	ld.global.u32 	%r103, [%rd46];
	mad.lo.s32 	%r104, %r103, %r101, %r124;
	st.global.u32 	[%rd3], %r104;
	ld.global.u32 	%r105, [%rd44+4];
	add.s32 	%r106, %r102, %r49;
	mul.wide.u32 	%rd47, %r106, 4;
	add.s64 	%rd48, %rd1, %rd47;
	ld.global.u32 	%r107, [%rd48];
	mad.lo.s32 	%r124, %r107, %r105, %r104;
	st.global.u32 	[%rd3], %r124;
	add.s32 	%r127, %r127, 2;
$L__BB0_10:
	and.b32  	%r108, %r49, 1;
	setp.eq.b32 	%p8, %r108, 1;
	not.pred 	%p9, %p8;
	@%p9 bra 	$L__BB0_12;
	add.s32 	%r109, %r127, %r6;
	mul.wide.s32 	%rd49, %r109, 4;
	add.s64 	%rd50, %rd2, %rd49;
	ld.global.u32 	%r110, [%rd50];
	mad.lo.s32 	%r111, %r127, %r49, %r5;
	mul.wide.u32 	%rd51, %r111, 4;
	add.s64 	%rd52, %rd1, %rd51;
	ld.global.u32 	%r112, [%rd52];
	mad.lo.s32 	%r113, %r112, %r110, %r124;
	st.global.u32 	[%rd3], %r113;
$L__BB0_12:
	ret;

}


// ===== COMPILED SASS (sm_100) =====

	.target	sm_100

	.elftype	@"ET_EXEC"


//--------------------- .note.nv.tkinfo           --------------------------
	.section	.note.nv.tkinfo,"",@"SHT_NOTE"
	.sectionflags	@"SHF_NOTE_NV_TKINFO"
	.tkinfo
        /*0018*/ 	.word	0x00000002
        /*0030*/ 	.string	""
        /*0030*/ 	.string	"ptxas"
        /*0030*/ 	.string	"Cuda compilation tools, release 13.0, V13.0.88"
        /*0030*/ 	.string	"Build cuda_13.0.r13.0/compiler.36424714_0"
        /*0030*/ 	.string	"-arch sm_100 -m 64 "



//--------------------- .note.nv.cuinfo           --------------------------
	.section	.note.nv.cuinfo,"",@"SHT_NOTE"
	.sectionflags	@"SHF_NOTE_NV_CUINFO"
        /*0018*/ 	.short	0x0002
        /*001a*/ 	.short	0x0064
        /*001c*/ 	.short	0x0082
	.zero		2


//--------------------- .nv.info                  --------------------------
	.section	.nv.info,"",@"SHT_CUDA_INFO"
	.align	4


	//----- nvinfo : EIATTR_REGCOUNT
	.align		4
        /*0000*/ 	.byte	0x04, 0x2f
        /*0002*/ 	.short	(.L_1 - .L_0)
	.align		4
.L_0:
        /*0004*/ 	.word	index@(_Z5calcCPiS_S_i)
        /*0008*/ 	.word	0x00000020


	//----- nvinfo : EIATTR_FRAME_SIZE
	.align		4
.L_1:
        /*000c*/ 	.byte	0x04, 0x11
        /*000e*/ 	.short	(.L_3 - .L_2)
	.align		4
.L_2:
        /*0010*/ 	.word	index@(_Z5calcCPiS_S_i)
        /*0014*/ 	.word	0x00000000


	//----- nvinfo : EIATTR_MIN_STACK_SIZE
	.align		4
.L_3:
        /*0018*/ 	.byte	0x04, 0x12
        /*001a*/ 	.short	(.L_5 - .L_4)
	.align		4
.L_4:
        /*001c*/ 	.word	index@(_Z5calcCPiS_S_i)
        /*0020*/ 	.word	0x00000000
.L_5:


//--------------------- .nv.compat                --------------------------
	.section	.nv.compat,"",@"SHT_CUDA_COMPAT_INFO"
	.align	4
        /*0000*/ 	.byte	0x02, 0x09, 0x00, 0x00, 0x02, 0x02, 0x01, 0x00, 0x02, 0x05, 0x05, 0x00, 0x03, 0x07, 0x01, 0x01
        /*0010*/ 	.byte	0x02, 0x03, 0x00, 0x00, 0x02, 0x06, 0x01, 0x00, 0x04, 0x0b, 0x08, 0x00, 0x09, 0x00, 0x00, 0x00
        /*0020*/ 	.byte	0x00, 0x00, 0x00, 0x00


//--------------------- .nv.info._Z5calcCPiS_S_i  --------------------------
	.section	.nv.info._Z5calcCPiS_S_i,"",@"SHT_CUDA_INFO"
	.sectionflags	@""
	.align	4


	//----- nvinfo : EIATTR_CUDA_API_VERSION
	.align		4
        /*0000*/ 	.byte	0x04, 0x37
        /*0002*/ 	.short	(.L_7 - .L_6)
.L_6:
        /*0004*/ 	.word	0x00000082


	//----- nvinfo : EIATTR_KPARAM_INFO
	.align		4
.L_7:
        /*0008*/ 	.byte	0x04, 0x17
        /*000a*/ 	.short	(.L_9 - .L_8)
.L_8:
        /*000c*/ 	.word	0x00000000
        /*0010*/ 	.short	0x0003
        /*0012*/ 	.short	0x0018
        /*0014*/ 	.byte	0x00, 0xf0, 0x11, 0x00


	//----- nvinfo : EIATTR_KPARAM_INFO
	.align		4
.L_9:
        /*0018*/ 	.byte	0x04, 0x17
        /*001a*/ 	.short	(.L_11 - .L_10)
.L_10:
        /*001c*/ 	.word	0x00000000
        /*0020*/ 	.short	0x0002
        /*0022*/ 	.short	0x0010
        /*0024*/ 	.byte	0x00, 0xf5, 0x21, 0x00


	//----- nvinfo : EIATTR_KPARAM_INFO
	.align		4
.L_11:
        /*0028*/ 	.byte	0x04, 0x17
        /*002a*/ 	.short	(.L_13 - .L_12)
.L_12:
        /*002c*/ 	.word	0x00000000
        /*0030*/ 	.short	0x0001
        /*0032*/ 	.short	0x0008
        /*0034*/ 	.byte	0x00, 0xf5, 0x21, 0x00


	//----- nvinfo : EIATTR_KPARAM_INFO
	.align		4
.L_13:
        /*0038*/ 	.byte	0x04, 0x17
        /*003a*/ 	.short	(.L_15 - .L_14)
.L_14:
        /*003c*/ 	.word	0x00000000
        /*0040*/ 	.short	0x0000
        /*0042*/ 	.short	0x0000
        /*0044*/ 	.byte	0x00, 0xf5, 0x21, 0x00


	//----- nvinfo : EIATTR_SPARSE_MMA_MASK
	.align		4
.L_15:
        /*0048*/ 	.byte	0x03, 0x50
        /*004a*/ 	.short	0x0000


	//----- nvinfo : EIATTR_MAXREG_COUNT
	.align		4
        /*004c*/ 	.byte	0x03, 0x1b
        /*004e*/ 	.short	0x00ff


	//----- nvinfo : EIATTR_MERCURY_ISA_VERSION
	.align		4
        /*0050*/ 	.byte	0x03, 0x5f
        /*0052*/ 	.short	0x0101


	//----- nvinfo : EIATTR_VRC_CTA_INIT_COUNT
	.align		4
        /*0054*/ 	.byte	0x02, 0x4a
	.zero		1
	.zero		1


	//----- nvinfo : EIATTR_EXIT_INSTR_OFFSETS
	.align		4
        /*0058*/ 	.byte	0x04, 0x1c
        /*005a*/ 	.short	(.L_17 - .L_16)


	//   ....[0]....
.L_16:
        /*005c*/ 	.word	0x00000120


	//   ....[1]....
        /*0060*/ 	.word	0x00000600


	//   ....[2]....
        /*0064*/ 	.word	0x00000820


	//   ....[3]....
        /*0068*/ 	.word	0x00000980


	//   ....[4]....
        /*006c*/ 	.word	0x00000a30


	//----- nvinfo : EIATTR_CBANK_PARAM_SIZE
	.align		4
.L_17:
        /*0070*/ 	.byte	0x03, 0x19
        /*0072*/ 	.short	0x001c


	//----- nvinfo : EIATTR_PARAM_CBANK
	.align		4
        /*0074*/ 	.byte	0x04, 0x0a
        /*0076*/ 	.short	(.L_19 - .L_18)
	.align		4
.L_18:
        /*0078*/ 	.word	index@(.nv.constant0._Z5calcCPiS_S_i)
        /*007c*/ 	.short	0x0380
        /*007e*/ 	.short	0x001c


	//----- nvinfo : EIATTR_SW_WAR
	.align		4
.L_19:
        /*0080*/ 	.byte	0x04, 0x36
        /*0082*/ 	.short	(.L_21 - .L_20)
.L_20:
        /*0084*/ 	.word	0x00000008
.L_21:


//--------------------- .nv.callgraph             --------------------------
	.section	.nv.callgraph,"",@"SHT_CUDA_CALLGRAPH"
	.align	4
	.sectionentsize	8
	.align		4
        /*0000*/ 	.word	0x00000000
	.align		4
        /*0004*/ 	.word	0xffffffff
	.align		4
        /*0008*/ 	.word	0x00000000
	.align		4
        /*000c*/ 	.word	0xfffffffe
	.align		4
        /*0010*/ 	.word	0x00000000
	.align		4
        /*0014*/ 	.word	0xfffffffd
	.align		4
        /*0018*/ 	.word	0x00000000
	.align		4
        /*001c*/ 	.word	0xfffffffc


//--------------------- .text._Z5calcCPiS_S_i     --------------------------
	.section	.text._Z5calcCPiS_S_i,"ax",@progbits
	.align	128
        .global         _Z5calcCPiS_S_i
        .type           _Z5calcCPiS_S_i,@function
        .size           _Z5calcCPiS_S_i,(.L_x_5 - _Z5calcCPiS_S_i)
        .other          _Z5calcCPiS_S_i,@"STO_CUDA_ENTRY STV_DEFAULT"
_Z5calcCPiS_S_i:
.text._Z5calcCPiS_S_i:
[----:B------:R-:W-:Y:S01]  /*0000*/  LDC R1, c[0x0][0x37c] ;  /* 0x0000df00ff017b82 */ /* 0x000fe20000000800 */
[----:B------:R-:W0:Y:S07]  /*0010*/  S2R R2, SR_TID.X ;  /* 0x0000000000027919 */ /* 0x000e2e0000002100 */
[----:B------:R-:W0:Y:S01]  /*0020*/  LDC R3, c[0x0][0x360] ;  /* 0x0000d800ff037b82 */ /* 0x000e220000000800 */
[----:B------:R-:W1:Y:S07]  /*0030*/  S2R R28, SR_TID.Y ;  /* 0x00000000001c7919 */ /* 0x000e6e0000002200 */
[----:B------:R-:W0:Y:S08]  /*0040*/  S2UR UR4, SR_CTAID.X ;  /* 0x00000000000479c3 */ /* 0x000e300000002500 */
[----:B------:R-:W2:Y:S08]  /*0050*/  S2UR UR6, SR_CTAID.Y ;  /* 0x00000000000679c3 */ /* 0x000eb00000002600 */
[----:B------:R-:W2:Y:S08]  /*0060*/  LDC R7, c[0x0][0x364] ;  /* 0x0000d900ff077b82 */ /* 0x000eb00000000800 */
[----:B------:R-:W3:Y:S01]  /*0070*/  LDC R0, c[0x0][0x398] ;  /* 0x0000e600ff007b82 */ /* 0x000ee20000000800 */
[----:B0-----:R-:W-:Y:S01]  /*0080*/  IMAD R3, R3, UR4, R2 ;  /* 0x0000000403037c24 */ /* 0x001fe2000f8e0202 */
[----:B------:R-:W0:Y:S06]  /*0090*/  LDCU.64 UR4, c[0x0][0x358] ;  /* 0x00006b00ff0477ac */ /* 0x000e2c0008000a00 */
[----:B------:R-:W4:Y:S01]  /*00a0*/  LDC.64 R12, c[0x0][0x390] ;  /* 0x0000e400ff0c7b82 */ /* 0x000f220000000a00 */
[----:B--2---:R-:W-:-:S02]  /*00b0*/  IMAD R9, R7, UR6, RZ ;  /* 0x0000000607097c24 */ /* 0x004fc4000f8e02ff */
[----:B---3--:R-:W-:-:S03]  /*00c0*/  IMAD R2, R3, R0, RZ ;  /* 0x0000000003027224 */ /* 0x008fc600078e02ff */
[----:B-1----:R-:W-:Y:S02]  /*00d0*/  IADD3 R3, PT, PT, R9, R28, RZ ;  /* 0x0000001c09037210 */ /* 0x002fe40007ffe0ff */
[----:B------:R-:W-:Y:S02]  /*00e0*/  ISETP.GE.AND P0, PT, R0, 0x1, PT ;  /* 0x000000010000780c */ /* 0x000fe40003f06270 */
[----:B------:R-:W-:-:S05]  /*00f0*/  IADD3 R5, PT, PT, R3, R2, RZ ;  /* 0x0000000203057210 */ /* 0x000fca0007ffe0ff */
[----:B----4-:R-:W-:-:S05]  /*0100*/  IMAD.WIDE R12, R5, 0x4, R12 ;  /* 0x00000004050c7825 */ /* 0x010fca00078e020c */
[----:B0-----:R0:W-:Y:S01]  /*0110*/  STG.E desc[UR4][R12.64], RZ ;  /* 0x000000ff0c007986 */ /* 0x0011e2000c101904 */
[----:B------:R-:W-:Y:S05]  /*0120*/  @!P0 EXIT ;  /* 0x000000000000894d */ /* 0x000fea0003800000 */
[C---:B------:R-:W-:Y:S01]  /*0130*/  ISETP.GE.U32.AND P1, PT, R0.reuse, 0x8, PT ;  /* 0x000000080000780c */ /* 0x040fe20003f26070 */
[----:B------:R-:W-:Y:S01]  /*0140*/  HFMA2 R21, -RZ, RZ, 0, 0 ;  /* 0x00000000ff157431 */ /* 0x000fe200000001ff */
[----:B------:R-:W-:Y:S02]  /*0150*/  LOP3.LUT R4, R0, 0x7, RZ, 0xc0, !PT ;  /* 0x0000000700047812 */ /* 0x000fe400078ec0ff */
[----:B------:R-:W-:Y:S02]  /*0160*/  MOV R5, RZ ;  /* 0x000000ff00057202 */ /* 0x000fe40000000f00 */
[----:B------:R-:W-:-:S07]  /*0170*/  ISETP.NE.AND P0, PT, R4, RZ, PT ;  /* 0x000000ff0400720c */ /* 0x000fce0003f05270 */
[----:B------:R-:W-:Y:S06]  /*0180*/  @!P1 BRA `(.L_x_0) ;  /* 0x00000004001c9947 */ /* 0x000fec0003800000 */
[----:B------:R-:W1:Y:S01]  /*0190*/  LDCU.64 UR8, c[0x0][0x388] ;  /* 0x00007100ff0877ac */ /* 0x000e620008000a00 */
[----:B------:R-:W-:Y:S01]  /*01a0*/  MOV R29, RZ ;  /* 0x000000ff001d7202 */ /* 0x000fe20000000f00 */
[C-C-:B------:R-:W-:Y:S01]  /*01b0*/  IMAD R27, R0.reuse, 0x5, R3.reuse ;  /* 0x00000005001b7824 */ /* 0x140fe200078e0203 */
[C---:B------:R-:W-:Y:S01]  /*01c0*/  LOP3.LUT R5, R0.reuse, 0x7ffffff8, RZ, 0xc0, !PT ;  /* 0x7ffffff800057812 */ /* 0x040fe200078ec0ff */
[C---:B------:R-:W-:Y:S01]  /*01d0*/  IMAD R26, R0.reuse, 0x7, R3 ;  /* 0x00000007001a7824 */ /* 0x040fe200078e0203 */
[C---:B------:R-:W-:Y:S01]  /*01e0*/  SHF.L.U32 R10, R0.reuse, 0x3, RZ ;  /* 0x00000003000a7819 */ /* 0x040fe200000006ff */
[----:B------:R-:W-:Y:S01]  /*01f0*/  IMAD.WIDE.U32 R6, R7, UR6, R28 ;  /* 0x0000000607067c25 */ /* 0x000fe2000f8e001c */
[----:B------:R-:W-:Y:S02]  /*0200*/  IADD3 R28, PT, PT, R9, R0, R28 ;  /* 0x00000000091c7210 */ /* 0x000fe40007ffe01c */
[C---:B------:R-:W-:Y:S01]  /*0210*/  LEA R11, R0.reuse, R3, 0x2 ;  /* 0x00000003000b7211 */ /* 0x040fe200078e10ff */
[C-C-:B------:R-:W-:Y:S01]  /*0220*/  IMAD R9, R0.reuse, 0x3, R3.reuse ;  /* 0x0000000300097824 */ /* 0x140fe200078e0203 */
[----:B------:R-:W-:Y:S01]  /*0230*/  MOV R21, RZ ;  /* 0x000000ff00157202 */ /* 0x000fe20000000f00 */
[----:B------:R-:W-:Y:S01]  /*0240*/  IMAD R29, R0, 0x6, R3 ;  /* 0x00000006001d7824 */ /* 0x000fe200078e0203 */
[----:B------:R-:W-:-:S02]  /*0250*/  MOV R8, R2 ;  /* 0x0000000200087202 */ /* 0x000fc40000000f00 */
[----:B-1----:R-:W-:-:S04]  /*0260*/  LEA R14, P1, R6, UR8, 0x2 ;  /* 0x00000008060e7c11 */ /* 0x002fc8000f8210ff */
[----:B------:R-:W-:Y:S02]  /*0270*/  LEA.HI.X R15, R6, UR9, R7, 0x2, P1 ;  /* 0x00000009060f7c11 */ /* 0x000fe400088f1407 */
[----:B------:R-:W-:Y:S02]  /*0280*/  LEA R7, R0, R3, 0x1 ;  /* 0x0000000300077211 */ /* 0x000fe400078e08ff */
[----:B------:R-:W-:-:S07]  /*0290*/  IADD3 R6, PT, PT, -R5, RZ, RZ ;  /* 0x000000ff05067210 */ /* 0x000fce0007ffe1ff */
.L_x_1:
[----:B------:R-:W1:Y:S01]  /*02a0*/  LDC.64 R16, c[0x0][0x380] ;  /* 0x0000e000ff107b82 */ /* 0x000e620000000a00 */
[----:B--2---:R-:W2:Y:S07]  /*02b0*/  LDG.E R22, desc[UR4][R14.64] ;  /* 0x000000040e167981 */ /* 0x004eae000c1e1900 */
[----:B------:R-:W3:Y:S01]  /*02c0*/  LDC.64 R18, c[0x0][0x388] ;  /* 0x0000e200ff127b82 */ /* 0x000ee20000000a00 */
[----:B-1----:R-:W-:-:S05]  /*02d0*/  IMAD.WIDE R16, R8, 0x4, R16 ;  /* 0x0000000408107825 */ /* 0x002fca00078e0210 */
[----:B------:R-:W2:Y:S02]  /*02e0*/  LDG.E R20, desc[UR4][R16.64] ;  /* 0x0000000410147981 */ /* 0x000ea4000c1e1900 */
[----:B--2---:R-:W-:Y:S02]  /*02f0*/  IMAD R23, R20, R22, R21 ;  /* 0x0000001614177224 */ /* 0x004fe400078e0215 */
[----:B---3--:R-:W-:-:S03]  /*0300*/  IMAD.WIDE.U32 R20, R28, 0x4, R18 ;  /* 0x000000041c147825 */ /* 0x008fc600078e0012 */
[----:B------:R1:W-:Y:S04]  /*0310*/  STG.E desc[UR4][R12.64], R23 ;  /* 0x000000170c007986 */ /* 0x0003e8000c101904 */
[----:B------:R-:W2:Y:S04]  /*0320*/  LDG.E R20, desc[UR4][R20.64] ;  /* 0x0000000414147981 */ /* 0x000ea8000c1e1900 */
[----:B------:R-:W2:Y:S02]  /*0330*/  LDG.E R22, desc[UR4][R16.64+0x4] ;  /* 0x0000040410167981 */ /* 0x000ea4000c1e1900 */
[----:B--2---:R-:W-:-:S02]  /*0340*/  IMAD R25, R22, R20, R23 ;  /* 0x0000001416197224 */ /* 0x004fc400078e0217 */
[----:B-1----:R-:W-:-:S03]  /*0350*/  IMAD.WIDE.U32 R22, R7, 0x4, R18 ;  /* 0x0000000407167825 */ /* 0x002fc600078e0012 */
        /* <DEDUP_REMOVED lines=19> */
[----:B------:R-:W-:-:S03]  /*0490*/  IMAD.WIDE.U32 R24, R29, 0x4, R18 ;  /* 0x000000041d187825 */ /* 0x000fc600078e0012 */
[----:B------:R2:W-:Y:S04]  /*04a0*/  STG.E desc[UR4][R12.64], R22 ;  /* 0x000000160c007986 */ /* 0x0005e8000c101904 */
[----:B------:R-:W3:Y:S04]  /*04b0*/  LDG.E R24, desc[UR4][R24.64] ;  /* 0x0000000418187981 */ /* 0x000ee8000c1e1900 */
[----:B------:R-:W3:Y:S01]  /*04c0*/  LDG.E R21, desc[UR4][R16.64+0x18] ;  /* 0x0000180410157981 */ /* 0x000ee2000c1e1900 */
[----:B------:R-:W-:Y:S01]  /*04d0*/  IMAD.WIDE.U32 R18, R26, 0x4, R18 ;  /* 0x000000041a127825 */ /* 0x000fe200078e0012 */
[----:B------:R-:W-:-:S03]  /*04e0*/  IADD3 R6, PT, PT, R6, 0x8, RZ ;  /* 0x0000000806067810 */ /* 0x000fc60007ffe0ff */
[----:B---3--:R-:W-:-:S05]  /*04f0*/  IMAD R23, R21, R24, R22 ;  /* 0x0000001815177224 */ /* 0x008fca00078e0216 */
[----:B------:R2:W-:Y:S04]  /*0500*/  STG.E desc[UR4][R12.64], R23 ;  /* 0x000000170c007986 */ /* 0x0005e8000c101904 */
[----:B-1----:R-:W3:Y:S04]  /*0510*/  LDG.E R20, desc[UR4][R16.64+0x1c] ;  /* 0x00001c0410147981 */ /* 0x002ee8000c1e1900 */
[----:B------:R-:W3:Y:S01]  /*0520*/  LDG.E R18, desc[UR4][R18.64] ;  /* 0x0000000412127981 */ /* 0x000ee2000c1e1900 */
[----:B------:R-:W-:Y:S01]  /*0530*/  ISETP.NE.AND P1, PT, R6, RZ, PT ;  /* 0x000000ff0600720c */ /* 0x000fe20003f25270 */
[----:B------:R-:W-:Y:S01]  /*0540*/  IMAD.WIDE.U32 R14, R10, 0x4, R14 ;  /* 0x000000040a0e7825 */ /* 0x000fe200078e000e */
[----:B------:R-:W-:-:S02]  /*0550*/  IADD3 R8, PT, PT, R8, 0x8, RZ ;  /* 0x0000000808087810 */ /* 0x000fc40007ffe0ff */
[C---:B------:R-:W-:Y:S02]  /*0560*/  IADD3 R28, PT, PT, R10.reuse, R28, RZ ;  /* 0x0000001c0a1c7210 */ /* 0x040fe40007ffe0ff */
[C---:B------:R-:W-:Y:S02]  /*0570*/  IADD3 R7, PT, PT, R10.reuse, R7, RZ ;  /* 0x000000070a077210 */ /* 0x040fe40007ffe0ff */
[C---:B------:R-:W-:Y:S02]  /*0580*/  IADD3 R9, PT, PT, R10.reuse, R9, RZ ;  /* 0x000000090a097210 */ /* 0x040fe40007ffe0ff */
[C---:B------:R-:W-:Y:S02]  /*0590*/  IADD3 R11, PT, PT, R10.reuse, R11, RZ ;  /* 0x0000000b0a0b7210 */ /* 0x040fe40007ffe0ff */
[C---:B------:R-:W-:Y:S02]  /*05a0*/  IADD3 R27, PT, PT, R10.reuse, R27, RZ ;  /* 0x0000001b0a1b7210 */ /* 0x040fe40007ffe0ff */
[----:B------:R-:W-:-:S02]  /*05b0*/  IADD3 R29, PT, PT, R10, R29, RZ ;  /* 0x0000001d0a1d7210 */ /* 0x000fc40007ffe0ff */
[----:B------:R-:W-:Y:S01]  /*05c0*/  IADD3 R26, PT, PT, R10, R26, RZ ;  /* 0x0000001a0a1a7210 */ /* 0x000fe20007ffe0ff */
[----:B---3--:R-:W-:-:S05]  /*05d0*/  IMAD R21, R20, R18, R23 ;  /* 0x0000001214157224 */ /* 0x008fca00078e0217 */
[----:B------:R2:W-:Y:S01]  /*05e0*/  STG.E desc[UR4][R12.64], R21 ;  /* 0x000000150c007986 */ /* 0x0005e2000c101904 */
[----:B------:R-:W-:Y:S05]  /*05f0*/  @P1 BRA `(.L_x_1) ;  /* 0xfffffffc00281947 */ /* 0x000fea000383ffff */
.L_x_0:
[----:B------:R-:W-:Y:S05]  /*0600*/  @!P0 EXIT ;  /* 0x000000000000894d */ /* 0x000fea0003800000 */
[----:B------:R-:W-:Y:S02]  /*0610*/  ISETP.GE.U32.AND P0, PT, R4, 0x4, PT ;  /* 0x000000040400780c */ /* 0x000fe40003f06070 */
[----:B------:R-:W-:-:S04]  /*0620*/  LOP3.LUT R18, R0, 0x3, RZ, 0xc0, !PT ;  /* 0x0000000300127812 */ /* 0x000fc800078ec0ff */
[----:B------:R-:W-:-:S07]  /*0630*/  ISETP.NE.AND P1, PT, R18, RZ, PT ;  /* 0x000000ff1200720c */ /* 0x000fce0003f25270 */
[----:B------:R-:W-:Y:S06]  /*0640*/  @!P0 BRA `(.L_x_2) ;  /* 0x0000000000748947 */ /* 0x000fec0003800000 */
[----:B------:R-:W1:Y:S01]  /*0650*/  LDC.64 R6, c[0x0][0x388] ;  /* 0x0000e200ff067b82 */ /* 0x000e620000000a00 */
[----:B------:R-:W-:Y:S01]  /*0660*/  IADD3 R15, PT, PT, R2, R5, RZ ;  /* 0x00000005020f7210 */ /* 0x000fe20007ffe0ff */
[----:B------:R-:W-:-:S06]  /*0670*/  IMAD R17, R5, R0, R3 ;  /* 0x0000000005117224 */ /* 0x000fcc00078e0203 */
[----:B------:R-:W3:Y:S01]  /*0680*/  LDC.64 R8, c[0x0][0x380] ;  /* 0x0000e000ff087b82 */ /* 0x000ee20000000a00 */
[----:B-1----:R-:W-:-:S06]  /*0690*/  IMAD.WIDE.U32 R10, R17, 0x4, R6 ;  /* 0x00000004110a7825 */ /* 0x002fcc00078e0006 */
[----:B------:R-:W2:Y:S01]  /*06a0*/  LDG.E R10, desc[UR4][R10.64] ;  /* 0x000000040a0a7981 */ /* 0x000ea2000c1e1900 */
[----:B---3--:R-:W-:-:S05]  /*06b0*/  IMAD.WIDE R8, R15, 0x4, R8 ;  /* 0x000000040f087825 */ /* 0x008fca00078e0208 */
[----:B------:R-:W2:Y:S01]  /*06c0*/  LDG.E R4, desc[UR4][R8.64] ;  /* 0x0000000408047981 */ /* 0x000ea2000c1e1900 */
[----:B------:R-:W-:-:S05]  /*06d0*/  IADD3 R17, PT, PT, R17, R0, RZ ;  /* 0x0000000011117210 */ /* 0x000fca0007ffe0ff */
[----:B------:R-:W-:-:S04]  /*06e0*/  IMAD.WIDE.U32 R14, R17, 0x4, R6 ;  /* 0x00000004110e7825 */ /* 0x000fc800078e0006 */
[----:B--2---:R-:W-:-:S05]  /*06f0*/  IMAD R21, R4, R10, R21 ;  /* 0x0000000a04157224 */ /* 0x004fca00078e0215 */
[----:B------:R1:W-:Y:S04]  /*0700*/  STG.E desc[UR4][R12.64], R21 ;  /* 0x000000150c007986 */ /* 0x0003e8000c101904 */
[----:B------:R-:W2:Y:S04]  /*0710*/  LDG.E R14, desc[UR4][R14.64] ;  /* 0x000000040e0e7981 */ /* 0x000ea8000c1e1900 */
        /* <DEDUP_REMOVED lines=11> */
[----:B------:R-:W1:Y:S04]  /*07d0*/  LDG.E R4, desc[UR4][R8.64+0xc] ;  /* 0x00000c0408047981 */ /* 0x000e68000c1e1900 */
[----:B------:R-:W1:Y:S01]  /*07e0*/  LDG.E R6, desc[UR4][R6.64] ;  /* 0x0000000406067981 */ /* 0x000e62000c1e1900 */
[----:B------:R-:W-:Y:S01]  /*07f0*/  IADD3 R5, PT, PT, R5, 0x4, RZ ;  /* 0x0000000405057810 */ /* 0x000fe20007ffe0ff */
[----:B-1----:R-:W-:-:S05]  /*0800*/  IMAD R21, R4, R6, R11 ;  /* 0x0000000604157224 */ /* 0x002fca00078e020b */
[----:B------:R3:W-:Y:S02]  /*0810*/  STG.E desc[UR4][R12.64], R21 ;  /* 0x000000150c007986 */ /* 0x0007e4000c101904 */
.L_x_2:
[----:B------:R-:W-:Y:S05]  /*0820*/  @!P1 EXIT ;  /* 0x000000000000994d */ /* 0x000fea0003800000 */
[----:B------:R-:W-:Y:S02]  /*0830*/  ISETP.NE.AND P0, PT, R18, 0x1, PT ;  /* 0x000000011200780c */ /* 0x000fe40003f05270 */
[----:B------:R-:W-:-:S04]  /*0840*/  LOP3.LUT R4, R0, 0x1, RZ, 0xc0, !PT ;  /* 0x0000000100047812 */ /* 0x000fc800078ec0ff */
[----:B------:R-:W-:-:S07]  /*0850*/  ISETP.NE.U32.AND P1, PT, R4, 0x1, PT ;  /* 0x000000010400780c */ /* 0x000fce0003f25070 */
[----:B------:R-:W-:Y:S06]  /*0860*/  @!P0 BRA `(.L_x_3) ;  /* 0x0000000000448947 */ /* 0x000fec0003800000 */
[----:B------:R-:W3:Y:S01]  /*0870*/  LDC.64 R6, c[0x0][0x388] ;  /* 0x0000e200ff067b82 */ /* 0x000ee20000000a00 */
[----:B------:R-:W-:Y:S01]  /*0880*/  IADD3 R15, PT, PT, R2, R5, RZ ;  /* 0x00000005020f7210 */ /* 0x000fe20007ffe0ff */
[----:B------:R-:W-:-:S06]  /*0890*/  IMAD R17, R5, R0, R3 ;  /* 0x0000000005117224 */ /* 0x000fcc00078e0203 */
[----:B------:R-:W1:Y:S01]  /*08a0*/  LDC.64 R8, c[0x0][0x380] ;  /* 0x0000e000ff087b82 */ /* 0x000e620000000a00 */
[----:B---3--:R-:W-:-:S06]  /*08b0*/  IMAD.WIDE.U32 R10, R17, 0x4, R6 ;  /* 0x00000004110a7825 */ /* 0x008fcc00078e0006 */
[----:B------:R-:W3:Y:S01]  /*08c0*/  LDG.E R10, desc[UR4][R10.64] ;  /* 0x000000040a0a7981 */ /* 0x000ee2000c1e1900 */
[----:B-1----:R-:W-:-:S05]  /*08d0*/  IMAD.WIDE R8, R15, 0x4, R8 ;  /* 0x000000040f087825 */ /* 0x002fca00078e0208 */
[----:B------:R-:W3:Y:S01]  /*08e0*/  LDG.E R4, desc[UR4][R8.64] ;  /* 0x0000000408047981 */ /* 0x000ee2000c1e1900 */
[----:B------:R-:W-:-:S05]  /*08f0*/  IADD3 R17, PT, PT, R17, R0, RZ ;  /* 0x0000000011117210 */ /* 0x000fca0007ffe0ff */
[----:B------:R-:W-:-:S04]  /*0900*/  IMAD.WIDE.U32 R6, R17, 0x4, R6 ;  /* 0x0000000411067825 */ /* 0x000fc800078e0006 */
[----:B---3--:R-:W-:-:S05]  /*0910*/  IMAD R15, R4, R10, R21 ;  /* 0x0000000a040f7224 */ /* 0x008fca00078e0215 */
[----:B------:R1:W-:Y:S04]  /*0920*/  STG.E desc[UR4][R12.64], R15 ;  /* 0x0000000f0c007986 */ /* 0x0003e8000c101904 */
[----:B------:R-:W2:Y:S04]  /*0930*/  LDG.E R4, desc[UR4][R8.64+0x4] ;  /* 0x0000040408047981 */ /* 0x000ea8000c1e1900 */
[----:B------:R-:W2:Y:S01]  /*0940*/  LDG.E R6, desc[UR4][R6.64] ;  /* 0x0000000406067981 */ /* 0x000ea2000c1e1900 */
[----:B------:R-:W-:Y:S01]  /*0950*/  IADD3 R5, PT, PT, R5, 0x2, RZ ;  /* 0x0000000205057810 */ /* 0x000fe20007ffe0ff */
[----:B--2---:R-:W-:-:S05]  /*0960*/  IMAD R21, R4, R6, R15 ;  /* 0x0000000604157224 */ /* 0x004fca00078e020f */
[----:B------:R1:W-:Y:S02]  /*0970*/  STG.E desc[UR4][R12.64], R21 ;  /* 0x000000150c007986 */ /* 0x0003e4000c101904 */
.L_x_3:
[----:B------:R-:W-:Y:S05]  /*0980*/  @P1 EXIT ;  /* 0x000000000000194d */ /* 0x000fea0003800000 */
[----:B------:R-:W4:Y:S01]  /*0990*/  LDC.64 R6, c[0x0][0x380] ;  /* 0x0000e000ff067b82 */ /* 0x000f220000000a00 */
[----:B---3--:R-:W-:Y:S01]  /*09a0*/  IADD3 R11, PT, PT, R2, R5, RZ ;  /* 0x00000005020b7210 */ /* 0x008fe20007ffe0ff */
[----:B------:R-:W-:-:S06]  /*09b0*/  IMAD R5, R5, R0, R3 ;  /* 0x0000000005057224 */ /* 0x000fcc00078e0203 */
[----:B------:R-:W3:Y:S01]  /*09c0*/  LDC.64 R8, c[0x0][0x388] ;  /* 0x0000e200ff087b82 */ /* 0x000ee20000000a00 */
[----:B----4-:R-:W-:-:S06]  /*09d0*/  IMAD.WIDE R2, R11, 0x4, R6 ;  /* 0x000000040b027825 */ /* 0x010fcc00078e0206 */
[----:B------:R-:W1:Y:S01]  /*09e0*/  LDG.E R2, desc[UR4][R2.64] ;  /* 0x0000000402027981 */ /* 0x000e62000c1e1900 */
[----:B---3--:R-:W-:-:S06]  /*09f0*/  IMAD.WIDE.U32 R4, R5, 0x4, R8 ;  /* 0x0000000405047825 */ /* 0x008fcc00078e0008 */
[----:B------:R-:W1:Y:S02]  /*0a00*/  LDG.E R4, desc[UR4][R4.64] ;  /* 0x0000000404047981 */ /* 0x000e64000c1e1900 */
[----:B-12---:R-:W-:-:S05]  /*0a10*/  IMAD R21, R2, R4, R21 ;  /* 0x0000000402157224 */ /* 0x006fca00078e0215 */
[----:B------:R-:W-:Y:S01]  /*0a20*/  STG.E desc[UR4][R12.64], R21 ;  /* 0x000000150c007986 */ /* 0x000fe2000c101904 */
[----:B------:R-:W-:Y:S05]  /*0a30*/  EXIT ;  /* 0x000000000000794d */ /* 0x000fea0003800000 */
.L_x_4:
[----:B------:R-:W-:-:S00]  /*0a40*/  BRA `(.L_x_4) ;  /* 0xfffffffc00fc7947 */ /* 0x000fc0000383ffff */
[----:B------:R-:W-:-:S00]  /*0a50*/  NOP ;  /* 0x0000000000007918 */ /* 0x000fc00000000000 */
        /* <DEDUP_REMOVED lines=10> */
.L_x_5:


//--------------------- .nv.shared.reserved.0     --------------------------
	.section	.nv.shared.reserved.0,"aw",@nobits
	.weak		__nv_reservedSMEM_offset_0_alias
	.size		__nv_reservedSMEM_offset_0_alias, 0, 64
	.other		__nv_reservedSMEM_offset_0_alias,@"STO_CUDA_RESERVED_SHARED STV_DEFAULT"
__nv_reservedSMEM_offset_0_alias:
	.zero		0
	.zero		64


//--------------------- .nv.constant0._Z5calcCPiS_S_i --------------------------
	.section	.nv.constant0._Z5calcCPiS_S_i,"a",@progbits
	.sectionflags	@""
	.align	4
.nv.constant0._Z5calcCPiS_S_i:
	.zero		924


//--------------------- SYMBOLS --------------------------

	.type		.nv.reservedSmem.offset0,@object
	.size		.nv.reservedSmem.offset0,0x4
